//
// Generated by NVIDIA NVVM Compiler
//
// Compiler Build ID: CL-36424714
// Cuda compilation tools, release 13.0, V13.0.88
// Based on NVVM 20.0.0
//

.version 9.0
.target sm_100
.address_size 64

	// .globl	_Z6cal_piPdidii

.visible .entry _Z6cal_piPdidii(
	.param .u64 .ptr .align 1 _Z6cal_piPdidii_param_0,
	.param .u32 _Z6cal_piPdidii_param_1,
	.param .f64 _Z6cal_piPdidii_param_2,
	.param .u32 _Z6cal_piPdidii_param_3,
	.param .u32 _Z6cal_piPdidii_param_4
)
{
	.reg .pred 	%p<7>;
	.reg .b32 	%r<34>;
	.reg .b64 	%rd<5>;
	.reg .b64 	%fd<46>;

	ld.param.u64 	%rd2, [_Z6cal_piPdidii_param_0];
	ld.param.u32 	%r12, [_Z6cal_piPdidii_param_1];
	ld.param.f64 	%fd9, [_Z6cal_piPdidii_param_2];
	ld.param.u32 	%r13, [_Z6cal_piPdidii_param_3];
	ld.param.u32 	%r14, [_Z6cal_piPdidii_param_4];
	mov.u32 	%r15, %ctaid.x;
	mov.u32 	%r16, %ntid.x;
	mov.u32 	%r17, %tid.x;
	mad.lo.s32 	%r32, %r15, %r16, %r17;
	setp.ge.s32 	%p1, %r32, %r12;
	@%p1 bra 	$L__BB0_7;
	cvta.to.global.u64 	%rd3, %rd2;
	mul.wide.s32 	%rd4, %r32, 8;
	add.s64 	%rd1, %rd3, %rd4;
	mul.lo.s32 	%r2, %r14, %r13;
	ld.global.f64 	%fd45, [%rd1];
	add.s32 	%r18, %r32, %r2;
	max.s32 	%r19, %r12, %r18;
	setp.lt.s32 	%p2, %r18, %r12;
	selp.u32 	%r20, 1, 0, %p2;
	add.s32 	%r21, %r18, %r20;
	sub.s32 	%r22, %r19, %r21;
	div.u32 	%r23, %r22, %r2;
	add.s32 	%r3, %r23, %r20;
	and.b32  	%r24, %r3, 3;
	setp.eq.s32 	%p3, %r24, 3;
	@%p3 bra 	$L__BB0_4;
	add.s32 	%r25, %r3, 1;
	and.b32  	%r26, %r25, 3;
	neg.s32 	%r30, %r26;
$L__BB0_3:
	.pragma "nounroll";
	cvt.rn.f64.s32 	%fd11, %r32;
	add.f64 	%fd12, %fd11, 0d3FE0000000000000;
	mul.f64 	%fd13, %fd9, %fd12;
	fma.rn.f64 	%fd14, %fd13, %fd13, 0d3FF0000000000000;
	mov.f64 	%fd15, 0d4010000000000000;
	div.rn.f64 	%fd16, %fd15, %fd14;
	add.f64 	%fd45, %fd16, %fd45;
	add.s32 	%r32, %r32, %r2;
	add.s32 	%r30, %r30, 1;
	setp.ne.s32 	%p4, %r30, 0;
	@%p4 bra 	$L__BB0_3;
$L__BB0_4:
	setp.lt.u32 	%p5, %r3, 3;
	@%p5 bra 	$L__BB0_6;
$L__BB0_5:
	cvt.rn.f64.s32 	%fd17, %r32;
	add.f64 	%fd18, %fd17, 0d3FE0000000000000;
	mul.f64 	%fd19, %fd9, %fd18;
	fma.rn.f64 	%fd20, %fd19, %fd19, 0d3FF0000000000000;
	mov.f64 	%fd21, 0d4010000000000000;
	div.rn.f64 	%fd22, %fd21, %fd20;
	add.f64 	%fd23, %fd22, %fd45;
	add.s32 	%r27, %r32, %r2;
	cvt.rn.f64.s32 	%fd24, %r27;
	add.f64 	%fd25, %fd24, 0d3FE0000000000000;
	mul.f64 	%fd26, %fd9, %fd25;
	fma.rn.f64 	%fd27, %fd26, %fd26, 0d3FF0000000000000;
	div.rn.f64 	%fd28, %fd21, %fd27;
	add.f64 	%fd29, %fd28, %fd23;
	add.s32 	%r28, %r27, %r2;
	cvt.rn.f64.s32 	%fd30, %r28;
	add.f64 	%fd31, %fd30, 0d3FE0000000000000;
	mul.f64 	%fd32, %fd9, %fd31;
	fma.rn.f64 	%fd33, %fd32, %fd32, 0d3FF0000000000000;
	div.rn.f64 	%fd34, %fd21, %fd33;
	add.f64 	%fd35, %fd34, %fd29;
	add.s32 	%r29, %r28, %r2;
	cvt.rn.f64.s32 	%fd36, %r29;
	add.f64 	%fd37, %fd36, 0d3FE0000000000000;
	mul.f64 	%fd38, %fd9, %fd37;
	fma.rn.f64 	%fd39, %fd38, %fd38, 0d3FF0000000000000;
	div.rn.f64 	%fd40, %fd21, %fd39;
	add.f64 	%fd45, %fd40, %fd35;
	add.s32 	%r32, %r29, %r2;
	setp.lt.s32 	%p6, %r32, %r12;
	@%p6 bra 	$L__BB0_5;
$L__BB0_6:
	st.global.f64 	[%rd1], %fd45;
$L__BB0_7:
	ret;

}


// ===== COMPILED SASS (sm_100) =====

	.target	sm_100

	.elftype	@"ET_EXEC"


//--------------------- .note.nv.tkinfo           --------------------------
	.section	.note.nv.tkinfo,"",@"SHT_NOTE"
	.sectionflags	@"SHF_NOTE_NV_TKINFO"
	.tkinfo
        /*0018*/ 	.word	0x00000002
        /*0030*/ 	.string	""
        /*0030*/ 	.string	"ptxas"
        /*0030*/ 	.string	"Cuda compilation tools, release 13.0, V13.0.88"
        /*0030*/ 	.string	"Build cuda_13.0.r13.0/compiler.36424714_0"
        /*0030*/ 	.string	"-arch sm_100 -m 64 "



//--------------------- .note.nv.cuinfo           --------------------------
	.section	.note.nv.cuinfo,"",@"SHT_NOTE"
	.sectionflags	@"SHF_NOTE_NV_CUINFO"
        /*0018*/ 	.short	0x0002
        /*001a*/ 	.short	0x0064
        /*001c*/ 	.short	0x0082
	.zero		2


//--------------------- .nv.info                  --------------------------
	.section	.nv.info,"",@"SHT_CUDA_INFO"
	.align	4


	//----- nvinfo : EIATTR_REGCOUNT
	.align		4
        /*0000*/ 	.byte	0x04, 0x2f
        /*0002*/ 	.short	(.L_1 - .L_0)
	.align		4
.L_0:
        /*0004*/ 	.word	index@(_Z6cal_piPdidii)
        /*0008*/ 	.word	0x0000001e


	//----- nvinfo : EIATTR_FRAME_SIZE
	.align		4
.L_1:
        /*000c*/ 	.byte	0x04, 0x11
        /*000e*/ 	.short	(.L_3 - .L_2)
	.align		4
.L_2:
        /*0010*/ 	.word	index@($__internal_0_$__cuda_sm20_div_rn_f64_full)
        /*0014*/ 	.word	0x00000000


	//----- nvinfo : EIATTR_FRAME_SIZE
	.align		4
.L_3:
        /*0018*/ 	.byte	0x04, 0x11
        /*001a*/ 	.short	(.L_5 - .L_4)
	.align		4
.L_4:
        /*001c*/ 	.word	index@(_Z6cal_piPdidii)
        /*0020*/ 	.word	0x00000000


	//----- nvinfo : EIATTR_MIN_STACK_SIZE
	.align		4
.L_5:
        /*0024*/ 	.byte	0x04, 0x12
        /*0026*/ 	.short	(.L_7 - .L_6)
	.align		4
.L_6:
        /*0028*/ 	.word	index@(_Z6cal_piPdidii)
        /*002c*/ 	.word	0x00000000
.L_7:


//--------------------- .nv.compat                --------------------------
	.section	.nv.compat,"",@"SHT_CUDA_COMPAT_INFO"
	.align	4
        /*0000*/ 	.byte	0x02, 0x09, 0x00, 0x00, 0x02, 0x02, 0x01, 0x00, 0x02, 0x05, 0x05, 0x00, 0x03, 0x07, 0x01, 0x01
        /*0010*/ 	.byte	0x02, 0x03, 0x00, 0x00, 0x02, 0x06, 0x01, 0x00, 0x04, 0x0b, 0x08, 0x00, 0x01, 0x00, 0x00, 0x00
        /*0020*/ 	.byte	0x00, 0x00, 0x00, 0x00


//--------------------- .nv.info._Z6cal_piPdidii  --------------------------
	.section	.nv.info._Z6cal_piPdidii,"",@"SHT_CUDA_INFO"
	.sectionflags	@""
	.align	4


	//----- nvinfo : EIATTR_CUDA_API_VERSION
	.align		4
        /*0000*/ 	.byte	0x04, 0x37
        /*0002*/ 	.short	(.L_9 - .L_8)
.L_8:
        /*0004*/ 	.word	0x00000082


	//----- nvinfo : EIATTR_KPARAM_INFO
	.align		4
.L_9:
        /*0008*/ 	.byte	0x04, 0x17
        /*000a*/ 	.short	(.L_11 - .L_10)
.L_10:
        /*000c*/ 	.word	0x00000000
        /*0010*/ 	.short	0x0004
        /*0012*/ 	.short	0x001c
        /*0014*/ 	.byte	0x00, 0xf0, 0x11, 0x00


	//----- nvinfo : EIATTR_KPARAM_INFO
	.align		4
.L_11:
        /*0018*/ 	.byte	0x04, 0x17
        /*001a*/ 	.short	(.L_13 - .L_12)
.L_12:
        /*001c*/ 	.word	0x00000000
        /*0020*/ 	.short	0x0003
        /*0022*/ 	.short	0x0018
        /*0024*/ 	.byte	0x00, 0xf0, 0x11, 0x00


	//----- nvinfo : EIATTR_KPARAM_INFO
	.align		4
.L_13:
        /*0028*/ 	.byte	0x04, 0x17
        /*002a*/ 	.short	(.L_15 - .L_14)
.L_14:
        /*002c*/ 	.word	0x00000000
        /*0030*/ 	.short	0x0002
        /*0032*/ 	.short	0x0010
        /*0034*/ 	.byte	0x00, 0xf0, 0x21, 0x00


	//----- nvinfo : EIATTR_KPARAM_INFO
	.align		4
.L_15:
        /*0038*/ 	.byte	0x04, 0x17
        /*003a*/ 	.short	(.L_17 - .L_16)
.L_16:
        /*003c*/ 	.word	0x00000000
        /*0040*/ 	.short	0x0001
        /*0042*/ 	.short	0x0008
        /*0044*/ 	.byte	0x00, 0xf0, 0x11, 0x00


	//----- nvinfo : EIATTR_KPARAM_INFO
	.align		4
.L_17:
        /*0048*/ 	.byte	0x04, 0x17
        /*004a*/ 	.short	(.L_19 - .L_18)
.L_18:
        /*004c*/ 	.word	0x00000000
        /*0050*/ 	.short	0x0000
        /*0052*/ 	.short	0x0000
        /*0054*/ 	.byte	0x00, 0xf5, 0x21, 0x00


	//----- nvinfo : EIATTR_SPARSE_MMA_MASK
	.align		4
.L_19:
        /*0058*/ 	.byte	0x03, 0x50
        /*005a*/ 	.short	0x0000


	//----- nvinfo : EIATTR_MAXREG_COUNT
	.align		4
        /*005c*/ 	.byte	0x03, 0x1b
        /*005e*/ 	.short	0x00ff


	//----- nvinfo : EIATTR_MERCURY_ISA_VERSION
	.align		4
        /*0060*/ 	.byte	0x03, 0x5f
        /*0062*/ 	.short	0x0101


	//----- nvinfo : EIATTR_VRC_CTA_INIT_COUNT
	.align		4
        /*0064*/ 	.byte	0x02, 0x4a
	.zero		1
	.zero		1


	//----- nvinfo : EIATTR_EXIT_INSTR_OFFSETS
	.align		4
        /*0068*/ 	.byte	0x04, 0x1c
        /*006a*/ 	.short	(.L_21 - .L_20)


	//   ....[0]....
.L_20:
        /*006c*/ 	.word	0x00000070


	//   ....[1]....
        /*0070*/ 	.word	0x00000b60


	//----- nvinfo : EIATTR_CRS_STACK_SIZE
	.align		4
.L_21:
        /*0074*/ 	.byte	0x04, 0x1e
        /*0076*/ 	.short	(.L_23 - .L_22)
.L_22:
        /*0078*/ 	.word	0x00000000


	//----- nvinfo : EIATTR_CBANK_PARAM_SIZE
	.align		4
.L_23:
        /*007c*/ 	.byte	0x03, 0x19
        /*007e*/ 	.short	0x0020


	//----- nvinfo : EIATTR_PARAM_CBANK
	.align		4
        /*0080*/ 	.byte	0x04, 0x0a
        /*0082*/ 	.short	(.L_25 - .L_24)
	.align		4
.L_24:
        /*0084*/ 	.word	index@(.nv.constant0._Z6cal_piPdidii)
        /*0088*/ 	.short	0x0380
        /*008a*/ 	.short	0x0020


	//----- nvinfo : EIATTR_SW_WAR
	.align		4
.L_25:
        /*008c*/ 	.byte	0x04, 0x36
        /*008e*/ 	.short	(.L_27 - .L_26)
.L_26:
        /*0090*/ 	.word	0x00000008
.L_27:


//--------------------- .nv.callgraph             --------------------------
	.section	.nv.callgraph,"",@"SHT_CUDA_CALLGRAPH"
	.align	4
	.sectionentsize	8
	.align		4
        /*0000*/ 	.word	0x00000000
	.align		4
        /*0004*/ 	.word	0xffffffff
	.align		4
        /*0008*/ 	.word	0x00000000
	.align		4
        /*000c*/ 	.word	0xfffffffe
	.align		4
        /*0010*/ 	.word	0x00000000
	.align		4
        /*0014*/ 	.word	0xfffffffd
	.align		4
        /*0018*/ 	.word	0x00000000
	.align		4
        /*001c*/ 	.word	0xfffffffc


//--------------------- .text._Z6cal_piPdidii     --------------------------
	.section	.text._Z6cal_piPdidii,"ax",@progbits
	.align	128
        .global         _Z6cal_piPdidii
        .type           _Z6cal_piPdidii,@function
        .size           _Z6cal_piPdidii,(.L_x_23 - _Z6cal_piPdidii)
        .other          _Z6cal_piPdidii,@"STO_CUDA_ENTRY STV_DEFAULT"
_Z6cal_piPdidii:
.text._Z6cal_piPdidii:
[----:B------:R-:W-:Y:S01]  /*0000*/  LDC R1, c[0x0][0x37c] ;  /* 0x0000df00ff017b82 */ /* 0x000fe20000000800 */
[----:B------:R-:W0:Y:S07]  /*0010*/  S2R R0, SR_TID.X ;  /* 0x0000000000007919 */ /* 0x000e2e0000002100 */
[----:B------:R-:W0:Y:S01]  /*0020*/  S2UR UR4, SR_CTAID.X ;  /* 0x00000000000479c3 */ /* 0x000e220000002500 */
[----:B------:R-:W1:Y:S07]  /*0030*/  LDCU UR8, c[0x0][0x388] ;  /* 0x00007100ff0877ac */ /* 0x000e6e0008000800 */
[----:B------:R-:W0:Y:S02]  /*0040*/  LDC R25, c[0x0][0x360] ;  /* 0x0000d800ff197b82 */ /* 0x000e240000000800 */
[----:B0-----:R-:W-:-:S05]  /*0050*/  IMAD R25, R25, UR4, R0 ;  /* 0x0000000419197c24 */ /* 0x001fca000f8e0200 */
[----:B-1----:R-:W-:-:S13]  /*0060*/  ISETP.GE.AND P0, PT, R25, UR8, PT ;  /* 0x0000000819007c0c */ /* 0x002fda000bf06270 */
[----:B------:R-:W-:Y:S05]  /*0070*/  @P0 EXIT ;  /* 0x000000000000094d */ /* 0x000fea0003800000 */
[----:B------:R-:W0:Y:S01]  /*0080*/  LDC.64 R6, c[0x0][0x380] ;  /* 0x0000e000ff067b82 */ /* 0x000e220000000a00 */
[----:B------:R-:W1:Y:S01]  /*0090*/  LDCU.64 UR6, c[0x0][0x358] ;  /* 0x00006b00ff0677ac */ /* 0x000e620008000a00 */
[----:B------:R-:W2:Y:S01]  /*00a0*/  LDCU.64 UR4, c[0x0][0x398] ;  /* 0x00007300ff0477ac */ /* 0x000ea20008000a00 */
[----:B------:R-:W3:Y:S01]  /*00b0*/  LDCU.64 UR10, c[0x0][0x390] ;  /* 0x00007200ff0a77ac */ /* 0x000ee20008000a00 */
[----:B0-----:R-:W-:-:S05]  /*00c0*/  IMAD.WIDE R6, R25, 0x8, R6 ;  /* 0x0000000819067825 */ /* 0x001fca00078e0206 */
[----:B-1----:R0:W5:Y:S01]  /*00d0*/  LDG.E.64 R22, desc[UR6][R6.64] ;  /* 0x0000000606167981 */ /* 0x002162000c1e1b00 */
[----:B--2---:R-:W-:Y:S01]  /*00e0*/  UIMAD UR5, UR5, UR4, URZ ;  /* 0x00000004050572a4 */ /* 0x004fe2000f8e02ff */
[----:B------:R-:W-:Y:S02]  /*00f0*/  BSSY.RECONVERGENT B0, `(.L_x_0) ;  /* 0x000003d000007945 */ /* 0x000fe40003800200 */
[----:B------:R-:W-:-:S03]  /*0100*/  UMOV UR4, URZ ;  /* 0x000000ff00047c82 */ /* 0x000fc60008000000 */
[----:B------:R-:W-:Y:S01]  /*0110*/  VIADD R0, R25, UR5 ;  /* 0x0000000519007c36 */ /* 0x000fe20008000000 */
[----:B------:R-:W-:Y:S01]  /*0120*/  ISETP.NE.U32.AND P2, PT, RZ, UR5, PT ;  /* 0x00000005ff007c0c */ /* 0x000fe2000bf45070 */
[----:B------:R-:W-:Y:S01]  /*0130*/  IMAD R9, RZ, RZ, -UR5 ;  /* 0x80000005ff097e24 */ /* 0x000fe2000f8e02ff */
[----:B------:R-:W1:Y:S02]  /*0140*/  I2F.U32.RP R4, UR5 ;  /* 0x0000000500047d06 */ /* 0x000e640008209000 */
[C---:B------:R-:W-:Y:S02]  /*0150*/  ISETP.GE.AND P0, PT, R0.reuse, UR8, PT ;  /* 0x0000000800007c0c */ /* 0x040fe4000bf06270 */
[----:B------:R-:W-:Y:S01]  /*0160*/  VIMNMX R5, PT, PT, R0, UR8, !PT ;  /* 0x0000000800057c48 */ /* 0x000fe2000ffe0100 */
[----:B------:R-:W-:Y:S01]  /*0170*/  UMOV UR8, 0x40100000 ;  /* 0x4010000000087882 */ /* 0x000fe20000000000 */
[----:B------:R-:W-:-:S04]  /*0180*/  SEL R26, RZ, 0x1, P0 ;  /* 0x00000001ff1a7807 */ /* 0x000fc80000000000 */
[----:B------:R-:W-:Y:S01]  /*0190*/  IADD3 R5, PT, PT, R5, -R0, -R26 ;  /* 0x8000000005057210 */ /* 0x000fe20007ffe81a */
[----:B-1----:R-:W1:Y:S02]  /*01a0*/  MUFU.RCP R4, R4 ;  /* 0x0000000400047308 */ /* 0x002e640000001000 */
[----:B-1----:R-:W-:-:S06]  /*01b0*/  VIADD R2, R4, 0xffffffe ;  /* 0x0ffffffe04027836 */ /* 0x002fcc0000000000 */
[----:B------:R1:W2:Y:S02]  /*01c0*/  F2I.FTZ.U32.TRUNC.NTZ R3, R2 ;  /* 0x0000000200037305 */ /* 0x0002a4000021f000 */
[----:B-1----:R-:W-:Y:S02]  /*01d0*/  IMAD.MOV.U32 R2, RZ, RZ, RZ ;  /* 0x000000ffff027224 */ /* 0x002fe400078e00ff */
[----:B--2---:R-:W-:-:S04]  /*01e0*/  IMAD R9, R9, R3, RZ ;  /* 0x0000000309097224 */ /* 0x004fc800078e02ff */
[----:B------:R-:W-:-:S06]  /*01f0*/  IMAD.HI.U32 R4, R3, R9, R2 ;  /* 0x0000000903047227 */ /* 0x000fcc00078e0002 */
[----:B------:R-:W-:-:S04]  /*0200*/  IMAD.HI.U32 R3, R4, R5, RZ ;  /* 0x0000000504037227 */ /* 0x000fc800078e00ff */
[----:B------:R-:W-:-:S04]  /*0210*/  IMAD.MOV R0, RZ, RZ, -R3 ;  /* 0x000000ffff007224 */ /* 0x000fc800078e0a03 */
[----:B------:R-:W-:-:S05]  /*0220*/  IMAD R5, R0, UR5, R5 ;  /* 0x0000000500057c24 */ /* 0x000fca000f8e0205 */
[----:B------:R-:W-:-:S13]  /*0230*/  ISETP.GE.U32.AND P0, PT, R5, UR5, PT ;  /* 0x0000000505007c0c */ /* 0x000fda000bf06070 */
[----:B------:R-:W-:Y:S02]  /*0240*/  @P0 VIADD R5, R5, -UR5 ;  /* 0x8000000505050c36 */ /* 0x000fe40008000000 */
[----:B------:R-:W-:-:S03]  /*0250*/  @P0 VIADD R3, R3, 0x1 ;  /* 0x0000000103030836 */ /* 0x000fc60000000000 */
[----:B------:R-:W-:-:S13]  /*0260*/  ISETP.GE.U32.AND P1, PT, R5, UR5, PT ;  /* 0x0000000505007c0c */ /* 0x000fda000bf26070 */
[----:B------:R-:W-:Y:S01]  /*0270*/  @P1 VIADD R3, R3, 0x1 ;  /* 0x0000000103031836 */ /* 0x000fe20000000000 */
[----:B------:R-:W-:-:S05]  /*0280*/  @!P2 LOP3.LUT R3, RZ, UR5, RZ, 0x33, !PT ;  /* 0x00000005ff03ac12 */ /* 0x000fca000f8e33ff */
[----:B------:R-:W-:-:S05]  /*0290*/  IMAD.IADD R26, R26, 0x1, R3 ;  /* 0x000000011a1a7824 */ /* 0x000fca00078e0203 */
[----:B------:R-:W-:-:S04]  /*02a0*/  LOP3.LUT R0, R26, 0x3, RZ, 0xc0, !PT ;  /* 0x000000031a007812 */ /* 0x000fc800078ec0ff */
[----:B------:R-:W-:-:S13]  /*02b0*/  ISETP.NE.AND P0, PT, R0, 0x3, PT ;  /* 0x000000030000780c */ /* 0x000fda0003f05270 */
[----:B0--3--:R-:W-:Y:S05]  /*02c0*/  @!P0 BRA `(.L_x_1) ;  /* 0x00000000007c8947 */ /* 0x009fea0003800000 */
[----:B------:R-:W-:-:S05]  /*02d0*/  VIADD R0, R26, 0x1 ;  /* 0x000000011a007836 */ /* 0x000fca0000000000 */
[----:B------:R-:W-:-:S05]  /*02e0*/  LOP3.LUT R0, R0, 0x3, RZ, 0xc0, !PT ;  /* 0x0000000300007812 */ /* 0x000fca00078ec0ff */
[----:B------:R-:W-:-:S07]  /*02f0*/  IMAD.MOV R27, RZ, RZ, -R0 ;  /* 0x000000ffff1b7224 */ /* 0x000fce00078e0a00 */
.L_x_4:
[----:B------:R-:W0:Y:S01]  /*0300*/  I2F.F64 R2, R25 ;  /* 0x0000001900027312 */ /* 0x000e220000201c00 */
[----:B------:R-:W-:Y:S01]  /*0310*/  VIADD R27, R27, 0x1 ;  /* 0x000000011b1b7836 */ /* 0x000fe20000000000 */
[----:B------:R-:W-:Y:S04]  /*0320*/  BSSY.RECONVERGENT B1, `(.L_x_2) ;  /* 0x0000016000017945 */ /* 0x000fe80003800200 */
[----:B------:R-:W-:Y:S01]  /*0330*/  ISETP.NE.AND P1, PT, R27, RZ, PT ;  /* 0x000000ff1b00720c */ /* 0x000fe20003f25270 */
[----:B0-----:R-:W-:-:S08]  /*0340*/  DADD R2, R2, 0.5 ;  /* 0x3fe0000002027429 */ /* 0x001fd00000000000 */
[----:B------:R-:W-:-:S08]  /*0350*/  DMUL R2, R2, UR10 ;  /* 0x0000000a02027c28 */ /* 0x000fd00008000000 */
[----:B------:R-:W-:Y:S01]  /*0360*/  DFMA R10, R2, R2, 1 ;  /* 0x3ff00000020a742b */ /* 0x000fe20000000002 */
[----:B------:R-:W-:-:S05]  /*0370*/  IMAD.MOV.U32 R2, RZ, RZ, 0x1 ;  /* 0x00000001ff027424 */ /* 0x000fca00078e00ff */
[----:B------:R-:W0:Y:S02]  /*0380*/  MUFU.RCP64H R3, R11 ;  /* 0x0000000b00037308 */ /* 0x000e240000001800 */
[----:B0-----:R-:W-:-:S08]  /*0390*/  DFMA R4, -R10, R2, 1 ;  /* 0x3ff000000a04742b */ /* 0x001fd00000000102 */
[----:B------:R-:W-:-:S08]  /*03a0*/  DFMA R4, R4, R4, R4 ;  /* 0x000000040404722b */ /* 0x000fd00000000004 */
[----:B------:R-:W-:-:S08]  /*03b0*/  DFMA R4, R2, R4, R2 ;  /* 0x000000040204722b */ /* 0x000fd00000000002 */
[----:B------:R-:W-:-:S08]  /*03c0*/  DFMA R2, -R10, R4, 1 ;  /* 0x3ff000000a02742b */ /* 0x000fd00000000104 */
[----:B------:R-:W-:-:S08]  /*03d0*/  DFMA R2, R4, R2, R4 ;  /* 0x000000020402722b */ /* 0x000fd00000000004 */
[----:B------:R-:W-:-:S08]  /*03e0*/  DMUL R4, R2, 4 ;  /* 0x4010000002047828 */ /* 0x000fd00000000000 */
[----:B------:R-:W-:-:S08]  /*03f0*/  DFMA R8, -R10, R4, 4 ;  /* 0x401000000a08742b */ /* 0x000fd00000000104 */
[----:B------:R-:W-:-:S10]  /*0400*/  DFMA R2, R2, R8, R4 ;  /* 0x000000080202722b */ /* 0x000fd40000000004 */
[----:B------:R-:W-:-:S05]  /*0410*/  FFMA R0, RZ, R11, R3 ;  /* 0x0000000bff007223 */ /* 0x000fca0000000003 */
[----:B------:R-:W-:-:S13]  /*0420*/  FSETP.GT.AND P0, PT, |R0|, 1.469367938527859385e-39, PT ;  /* 0x001000000000780b */ /* 0x000fda0003f04200 */
[----:B------:R-:W-:Y:S05]  /*0430*/  @P0 BRA `(.L_x_3) ;  /* 0x0000000000100947 */ /* 0x000fea0003800000 */
[----:B------:R-:W-:-:S07]  /*0440*/  MOV R2, 0x460 ;  /* 0x0000046000027802 */ /* 0x000fce0000000f00 */
[----:B-----5:R-:W-:Y:S05]  /*0450*/  CALL.REL.NOINC `($__internal_0_$__cuda_sm20_div_rn_f64_full) ;  /* 0x0000000400c47944 */ /* 0x020fea0003c00000 */
[----:B------:R-:W-:Y:S02]  /*0460*/  IMAD.MOV.U32 R2, RZ, RZ, R4 ;  /* 0x000000ffff027224 */ /* 0x000fe400078e0004 */
[----:B------:R-:W-:-:S07]  /*0470*/  IMAD.MOV.U32 R3, RZ, RZ, R5 ;  /* 0x000000ffff037224 */ /* 0x000fce00078e0005 */
.L_x_3:
[----:B------:R-:W-:Y:S05]  /*0480*/  BSYNC.RECONVERGENT B1 ;  /* 0x0000000000017941 */ /* 0x000fea0003800200 */
.L_x_2:
[----:B-----5:R-:W-:Y:S01]  /*0490*/  DADD R22, R2, R22 ;  /* 0x0000000002167229 */ /* 0x020fe20000000016 */
[----:B------:R-:W-:Y:S01]  /*04a0*/  VIADD R25, R25, UR5 ;  /* 0x0000000519197c36 */ /* 0x000fe20008000000 */
[----:B------:R-:W-:Y:S09]  /*04b0*/  @P1 BRA `(.L_x_4) ;  /* 0xfffffffc00901947 */ /* 0x000ff2000383ffff */
.L_x_1:
[----:B------:R-:W-:Y:S05]  /*04c0*/  BSYNC.RECONVERGENT B0 ;  /* 0x0000000000007941 */ /* 0x000fea0003800200 */
.L_x_0:
[----:B------:R-:W-:Y:S01]  /*04d0*/  ISETP.GE.U32.AND P0, PT, R26, 0x3, PT ;  /* 0x000000031a00780c */ /* 0x000fe20003f06070 */
[----:B------:R-:W0:Y:S01]  /*04e0*/  LDCU.64 UR10, c[0x0][0x390] ;  /* 0x00007200ff0a77ac */ /* 0x000e220008000a00 */
[----:B------:R-:W-:Y:S01]  /*04f0*/  BSSY.RECONVERGENT B0, `(.L_x_5) ;  /* 0x0000065000007945 */ /* 0x000fe20003800200 */
[----:B------:R-:W1:Y:S10]  /*0500*/  LDCU UR9, c[0x0][0x388] ;  /* 0x00007100ff0977ac */ /* 0x000e740008000800 */
[----:B------:R-:W-:Y:S05]  /*0510*/  @!P0 BRA `(.L_x_6) ;  /* 0x0000000400888947 */ /* 0x000fea0003800000 */
.L_x_15:
[----:B------:R-:W2:Y:S01]  /*0520*/  I2F.F64 R2, R25 ;  /* 0x0000001900027312 */ /* 0x000ea20000201c00 */
[----:B------:R-:W-:Y:S01]  /*0530*/  BSSY.RECONVERGENT B1, `(.L_x_7) ;  /* 0x0000015000017945 */ /* 0x000fe20003800200 */
[----:B--2---:R-:W-:-:S08]  /*0540*/  DADD R2, R2, 0.5 ;  /* 0x3fe0000002027429 */ /* 0x004fd00000000000 */
[----:B0-----:R-:W-:-:S08]  /*0550*/  DMUL R2, R2, UR10 ;  /* 0x0000000a02027c28 */ /* 0x001fd00008000000 */
        /* <DEDUP_REMOVED lines=15> */
[----:B-1---5:R-:W-:Y:S05]  /*0650*/  CALL.REL.NOINC `($__internal_0_$__cuda_sm20_div_rn_f64_full) ;  /* 0x0000000400447944 */ /* 0x022fea0003c00000 */
[----:B------:R-:W-:Y:S02]  /*0660*/  IMAD.MOV.U32 R2, RZ, RZ, R4 ;  /* 0x000000ffff027224 */ /* 0x000fe400078e0004 */
[----:B------:R-:W-:-:S07]  /*0670*/  IMAD.MOV.U32 R3, RZ, RZ, R5 ;  /* 0x000000ffff037224 */ /* 0x000fce00078e0005 */
.L_x_8:
[----:B-1----:R-:W-:Y:S05]  /*0680*/  BSYNC.RECONVERGENT B1 ;  /* 0x0000000000017941 */ /* 0x002fea0003800200 */
.L_x_7:
[----:B------:R-:W-:Y:S01]  /*0690*/  VIADD R25, R25, UR5 ;  /* 0x0000000519197c36 */ /* 0x000fe20008000000 */
[----:B------:R-:W-:Y:S01]  /*06a0*/  BSSY.RECONVERGENT B1, `(.L_x_9) ;  /* 0x0000015000017945 */ /* 0x000fe20003800200 */
[----:B-----5:R-:W-:Y:S02]  /*06b0*/  DADD R22, R2, R22 ;  /* 0x0000000002167229 */ /* 0x020fe40000000016 */
[----:B------:R-:W0:Y:S02]  /*06c0*/  I2F.F64 R4, R25 ;  /* 0x0000001900047312 */ /* 0x000e240000201c00 */
        /* <DEDUP_REMOVED lines=17> */
[----:B------:R-:W-:Y:S05]  /*07e0*/  CALL.REL.NOINC `($__internal_0_$__cuda_sm20_div_rn_f64_full) ;  /* 0x0000000000e07944 */ /* 0x000fea0003c00000 */
.L_x_10:
[----:B------:R-:W-:Y:S05]  /*07f0*/  BSYNC.RECONVERGENT B1 ;  /* 0x0000000000017941 */ /* 0x000fea0003800200 */
.L_x_9:
[----:B------:R-:W-:Y:S01]  /*0800*/  VIADD R25, R25, UR5 ;  /* 0x0000000519197c36 */ /* 0x000fe20008000000 */
[----:B------:R-:W-:Y:S01]  /*0810*/  BSSY.RECONVERGENT B1, `(.L_x_11) ;  /* 0x0000017000017945 */ /* 0x000fe20003800200 */
[----:B------:R-:W-:Y:S02]  /*0820*/  DADD R22, R22, R4 ;  /* 0x0000000016167229 */ /* 0x000fe40000000004 */
        /* <DEDUP_REMOVED lines=19> */
[----:B------:R-:W-:Y:S02]  /*0960*/  IMAD.MOV.U32 R2, RZ, RZ, R4 ;  /* 0x000000ffff027224 */ /* 0x000fe400078e0004 */
[----:B------:R-:W-:-:S07]  /*0970*/  IMAD.MOV.U32 R3, RZ, RZ, R5 ;  /* 0x000000ffff037224 */ /* 0x000fce00078e0005 */
.L_x_12:
[----:B------:R-:W-:Y:S05]  /*0980*/  BSYNC.RECONVERGENT B1 ;  /* 0x0000000000017941 */ /* 0x000fea0003800200 */
.L_x_11:
        /* <DEDUP_REMOVED lines=22> */
.L_x_14:
[----:B------:R-:W-:Y:S05]  /*0af0*/  BSYNC.RECONVERGENT B1 ;  /* 0x0000000000017941 */ /* 0x000fea0003800200 */
.L_x_13:
[----:B------:R-:W-:Y:S01]  /*0b00*/  IADD3 R25, PT, PT, R25, UR5, RZ ;  /* 0x0000000519197c10 */ /* 0x000fe2000fffe0ff */
[----:B------:R-:W-:-:S03]  /*0b10*/  DADD R22, R22, R4 ;  /* 0x0000000016167229 */ /* 0x000fc60000000004 */
[----:B------:R-:W-:-:S13]  /*0b20*/  ISETP.GE.AND P0, PT, R25, UR9, PT ;  /* 0x0000000919007c0c */ /* 0x000fda000bf06270 */
[----:B------:R-:W-:Y:S05]  /*0b30*/  @!P0 BRA `(.L_x_15) ;  /* 0xfffffff800788947 */ /* 0x000fea000383ffff */
.L_x_6:
[----:B01----:R-:W-:Y:S05]  /*0b40*/  BSYNC.RECONVERGENT B0 ;  /* 0x0000000000007941 */ /* 0x003fea0003800200 */
.L_x_5:
[----:B-----5:R-:W-:Y:S01]  /*0b50*/  STG.E.64 desc[UR6][R6.64], R22 ;  /* 0x0000001606007986 */ /* 0x020fe2000c101b06 */
[----:B------:R-:W-:Y:S05]  /*0b60*/  EXIT ;  /* 0x000000000000794d */ /* 0x000fea0003800000 */
        .weak           $__internal_0_$__cuda_sm20_div_rn_f64_full
        .type           $__internal_0_$__cuda_sm20_div_rn_f64_full,@function
        .size           $__internal_0_$__cuda_sm20_div_rn_f64_full,(.L_x_23 - $__internal_0_$__cuda_sm20_div_rn_f64_full)
$__internal_0_$__cuda_sm20_div_rn_f64_full:
[C---:B------:R-:W-:Y:S01]  /*0b70*/  FSETP.GEU.AND P0, PT, |R11|.reuse, 1.469367938527859385e-39, PT ;  /* 0x001000000b00780b */ /* 0x040fe20003f0e200 */
[----:B------:R-:W-:Y:S01]  /*0b80*/  IMAD.MOV.U32 R4, RZ, RZ, 0x1 ;  /* 0x00000001ff047424 */ /* 0x000fe200078e00ff */
[C---:B------:R-:W-:Y:S01]  /*0b90*/  LOP3.LUT R8, R11.reuse, 0x800fffff, RZ, 0xc0, !PT ;  /* 0x800fffff0b087812 */ /* 0x040fe200078ec0ff */
[----:B------:R-:W-:Y:S01]  /*0ba0*/  IMAD.U32 R13, RZ, RZ, UR8 ;  /* 0x00000008ff0d7e24 */ /* 0x000fe2000f8e00ff */
[----:B------:R-:W-:Y:S01]  /*0bb0*/  LOP3.LUT R0, R11, 0x7ff00000, RZ, 0xc0, !PT ;  /* 0x7ff000000b007812 */ /* 0x000fe200078ec0ff */
[----:B------:R-:W-:Y:S01]  /*0bc0*/  IMAD.U32 R12, RZ, RZ, UR4 ;  /* 0x00000004ff0c7e24 */ /* 0x000fe2000f8e00ff */
[----:B------:R-:W-:Y:S01]  /*0bd0*/  LOP3.LUT R9, R8, 0x3ff00000, RZ, 0xfc, !PT ;  /* 0x3ff0000008097812 */ /* 0x000fe200078efcff */
[----:B------:R-:W-:Y:S01]  /*0be0*/  IMAD.MOV.U32 R8, RZ, RZ, R10 ;  /* 0x000000ffff087224 */ /* 0x000fe200078e000a */
[----:B------:R-:W-:Y:S01]  /*0bf0*/  LOP3.LUT R3, R13, 0x7ff00000, RZ, 0xc0, !PT ;  /* 0x7ff000000d037812 */ /* 0x000fe200078ec0ff */
[----:B------:R-:W-:-:S03]  /*0c00*/  IMAD.MOV.U32 R14, RZ, RZ, R12 ;  /* 0x000000ffff0e7224 */ /* 0x000fc600078e000c */
[----:B------:R-:W-:Y:S01]  /*0c10*/  ISETP.GE.U32.AND P2, PT, R3, R0, PT ;  /* 0x000000000300720c */ /* 0x000fe20003f46070 */
[----:B------:R-:W-:-:S06]  /*0c20*/  @!P0 DMUL R8, R10, 8.98846567431157953865e+307 ;  /* 0x7fe000000a088828 */ /* 0x000fcc0000000000 */
[----:B------:R-:W0:Y:S02]  /*0c30*/  MUFU.RCP64H R5, R9 ;  /* 0x0000000900057308 */ /* 0x000e240000001800 */
[----:B0-----:R-:W-:-:S08]  /*0c40*/  DFMA R18, R4, -R8, 1 ;  /* 0x3ff000000412742b */ /* 0x001fd00000000808 */
[----:B------:R-:W-:-:S08]  /*0c50*/  DFMA R18, R18, R18, R18 ;  /* 0x000000121212722b */ /* 0x000fd00000000012 */
[----:B------:R-:W-:Y:S01]  /*0c60*/  DFMA R18, R4, R18, R4 ;  /* 0x000000120412722b */ /* 0x000fe20000000004 */
[----:B------:R-:W-:Y:S02]  /*0c70*/  IMAD.MOV.U32 R4, RZ, RZ, 0x1ca00000 ;  /* 0x1ca00000ff047424 */ /* 0x000fe400078e00ff */
[----:B------:R-:W-:-:S03]  /*0c80*/  IMAD.MOV.U32 R5, RZ, RZ, R3 ;  /* 0x000000ffff057224 */ /* 0x000fc600078e0003 */
[----:B------:R-:W-:Y:S02]  /*0c90*/  SEL R15, R4, 0x63400000, !P2 ;  /* 0x63400000040f7807 */ /* 0x000fe40005000000 */
[----:B------:R-:W-:Y:S01]  /*0ca0*/  DFMA R16, R18, -R8, 1 ;  /* 0x3ff000001210742b */ /* 0x000fe20000000808 */
[----:B------:R-:W-:Y:S02]  /*0cb0*/  FSETP.GEU.AND P2, PT, |R13|, 1.469367938527859385e-39, PT ;  /* 0x001000000d00780b */ /* 0x000fe40003f4e200 */
[----:B------:R-:W-:-:S05]  /*0cc0*/  LOP3.LUT R15, R15, 0x800fffff, R13, 0xf8, !PT ;  /* 0x800fffff0f0f7812 */ /* 0x000fca00078ef80d */
[----:B------:R-:W-:-:S06]  /*0cd0*/  DFMA R16, R18, R16, R18 ;  /* 0x000000101210722b */ /* 0x000fcc0000000012 */
[----:B------:R-:W-:Y:S05]  /*0ce0*/  @P2 BRA `(.L_x_16) ;  /* 0x0000000000202947 */ /* 0x000fea0003800000 */
[----:B------:R-:W-:-:S04]  /*0cf0*/  LOP3.LUT R18, R11, 0x7ff00000, RZ, 0xc0, !PT ;  /* 0x7ff000000b127812 */ /* 0x000fc800078ec0ff */
[----:B------:R-:W-:Y:S01]  /*0d00*/  ISETP.GE.U32.AND P2, PT, R3, R18, PT ;  /* 0x000000120300720c */ /* 0x000fe20003f46070 */
[----:B------:R-:W-:-:S03]  /*0d10*/  IMAD.MOV.U32 R18, RZ, RZ, RZ ;  /* 0x000000ffff127224 */ /* 0x000fc600078e00ff */
[----:B------:R-:W-:-:S04]  /*0d20*/  SEL R5, R4, 0x63400000, !P2 ;  /* 0x6340000004057807 */ /* 0x000fc80005000000 */
[----:B------:R-:W-:-:S04]  /*0d30*/  LOP3.LUT R5, R5, 0x80000000, R13, 0xf8, !PT ;  /* 0x8000000005057812 */ /* 0x000fc800078ef80d */
[----:B------:R-:W-:-:S06]  /*0d40*/  LOP3.LUT R19, R5, 0x100000, RZ, 0xfc, !PT ;  /* 0x0010000005137812 */ /* 0x000fcc00078efcff */
[----:B------:R-:W-:-:S10]  /*0d50*/  DFMA R14, R14, 2, -R18 ;  /* 0x400000000e0e782b */ /* 0x000fd40000000812 */
[----:B------:R-:W-:-:S07]  /*0d60*/  LOP3.LUT R5, R15, 0x7ff00000, RZ, 0xc0, !PT ;  /* 0x7ff000000f057812 */ /* 0x000fce00078ec0ff */
.L_x_16:
[----:B------:R-:W-:Y:S01]  /*0d70*/  @!P0 LOP3.LUT R0, R9, 0x7ff00000, RZ, 0xc0, !PT ;  /* 0x7ff0000009008812 */ /* 0x000fe200078ec0ff */
[----:B------:R-:W-:Y:S01]  /*0d80*/  VIADD R20, R5, 0xffffffff ;  /* 0xffffffff05147836 */ /* 0x000fe20000000000 */
[----:B------:R-:W-:Y:S01]  /*0d90*/  DMUL R18, R16, R14 ;  /* 0x0000000e10127228 */ /* 0x000fe20000000000 */
[----:B------:R-:W-:Y:S02]  /*0da0*/  BSSY.RECONVERGENT B2, `(.L_x_17) ;  /* 0x0000037000027945 */ /* 0x000fe40003800200 */
[----:B------:R-:W-:Y:S01]  /*0db0*/  VIADD R24, R0, 0xffffffff ;  /* 0xffffffff00187836 */ /* 0x000fe20000000000 */
[----:B------:R-:W-:-:S04]  /*0dc0*/  ISETP.GT.U32.AND P0, PT, R20, 0x7feffffe, PT ;  /* 0x7feffffe1400780c */ /* 0x000fc80003f04070 */
[----:B------:R-:W-:Y:S01]  /*0dd0*/  ISETP.GT.U32.OR P0, PT, R24, 0x7feffffe, P0 ;  /* 0x7feffffe1800780c */ /* 0x000fe20000704470 */
[----:B------:R-:W-:-:S08]  /*0de0*/  DFMA R20, R18, -R8, R14 ;  /* 0x800000081214722b */ /* 0x000fd0000000000e */
[----:B------:R-:W-:-:S04]  /*0df0*/  DFMA R20, R16, R20, R18 ;  /* 0x000000141014722b */ /* 0x000fc80000000012 */
[----:B------:R-:W-:Y:S07]  /*0e00*/  @P0 BRA `(.L_x_18) ;  /* 0x00000000006c0947 */ /* 0x000fee0003800000 */
[----:B------:R-:W-:-:S04]  /*0e10*/  LOP3.LUT R12, R11, 0x7ff00000, RZ, 0xc0, !PT ;  /* 0x7ff000000b0c7812 */ /* 0x000fc800078ec0ff */
[CC--:B------:R-:W-:Y:S02]  /*0e20*/  VIADDMNMX R0, R3.reuse, -R12.reuse, 0xb9600000, !PT ;  /* 0xb960000003007446 */ /* 0x0c0fe4000780090c */
[----:B------:R-:W-:Y:S02]  /*0e30*/  ISETP.GE.U32.AND P0, PT, R3, R12, PT ;  /* 0x0000000c0300720c */ /* 0x000fe40003f06070 */
[----:B------:R-:W-:Y:S02]  /*0e40*/  VIMNMX R0, PT, PT, R0, 0x46a00000, PT ;  /* 0x46a0000000007848 */ /* 0x000fe40003fe0100 */
[----:B------:R-:W-:Y:S01]  /*0e50*/  SEL R3, R4, 0x63400000, !P0 ;  /* 0x6340000004037807 */ /* 0x000fe20004000000 */
[----:B------:R-:W-:-:S04]  /*0e60*/  IMAD.MOV.U32 R4, RZ, RZ, RZ ;  /* 0x000000ffff047224 */ /* 0x000fc800078e00ff */
[----:B------:R-:W-:-:S04]  /*0e70*/  IMAD.IADD R0, R0, 0x1, -R3 ;  /* 0x0000000100007824 */ /* 0x000fc800078e0a03 */
[----:B------:R-:W-:-:S06]  /*0e80*/  VIADD R5, R0, 0x7fe00000 ;  /* 0x7fe0000000057836 */ /* 0x000fcc0000000000 */
[----:B------:R-:W-:-:S10]  /*0e90*/  DMUL R16, R20, R4 ;  /* 0x0000000414107228 */ /* 0x000fd40000000000 */
[----:B------:R-:W-:-:S13]  /*0ea0*/  FSETP.GTU.AND P0, PT, |R17|, 1.469367938527859385e-39, PT ;  /* 0x001000001100780b */ /* 0x000fda0003f0c200 */
[----:B------:R-:W-:Y:S05]  /*0eb0*/  @P0 BRA `(.L_x_19) ;  /* 0x0000000000940947 */ /* 0x000fea0003800000 */
[----:B------:R-:W-:-:S06]  /*0ec0*/  DFMA R8, R20, -R8, R14 ;  /* 0x800000081408722b */ /* 0x000fcc000000000e */
[----:B------:R-:W-:-:S04]  /*0ed0*/  MOV R8, RZ ;  /* 0x000000ff00087202 */ /* 0x000fc80000000f00 */
[C---:B------:R-:W-:Y:S02]  /*0ee0*/  FSETP.NEU.AND P0, PT, R9.reuse, RZ, PT ;  /* 0x000000ff0900720b */ /* 0x040fe40003f0d000 */
[----:B------:R-:W-:-:S04]  /*0ef0*/  LOP3.LUT R11, R9, 0x80000000, R11, 0x48, !PT ;  /* 0x80000000090b7812 */ /* 0x000fc800078e480b */
[----:B------:R-:W-:-:S07]  /*0f00*/  LOP3.LUT R9, R11, R5, RZ, 0xfc, !PT ;  /* 0x000000050b097212 */ /* 0x000fce00078efcff */
[----:B------:R-:W-:Y:S05]  /*0f10*/  @!P0 BRA `(.L_x_19) ;  /* 0x00000000007c8947 */ /* 0x000fea0003800000 */
[----:B------:R-:W-:Y:S01]  /*0f20*/  IMAD.MOV R5, RZ, RZ, -R0 ;  /* 0x000000ffff057224 */ /* 0x000fe200078e0a00 */
[----:B------:R-:W-:Y:S01]  /*0f30*/  DMUL.RP R8, R20, R8 ;  /* 0x0000000814087228 */ /* 0x000fe20000008000 */
[----:B------:R-:W-:Y:S01]  /*0f40*/  IMAD.MOV.U32 R4, RZ, RZ, RZ ;  /* 0x000000ffff047224 */ /* 0x000fe200078e00ff */
[----:B------:R-:W-:-:S05]  /*0f50*/  IADD3 R3, PT, PT, -R0, -0x43300000, RZ ;  /* 0xbcd0000000037810 */ /* 0x000fca0007ffe1ff */
[----:B------:R-:W-:-:S03]  /*0f60*/  DFMA R4, R16, -R4, R20 ;  /* 0x800000041004722b */ /* 0x000fc60000000014 */
[----:B------:R-:W-:-:S07]  /*0f70*/  LOP3.LUT R11, R9, R11, RZ, 0x3c, !PT ;  /* 0x0000000b090b7212 */ /* 0x000fce00078e3cff */
[----:B------:R-:W-:-:S04]  /*0f80*/  FSETP.NEU.AND P0, PT, |R5|, R3, PT ;  /* 0x000000030500720b */ /* 0x000fc80003f0d200 */
[----:B------:R-:W-:Y:S02]  /*0f90*/  FSEL R16, R8, R16, !P0 ;  /* 0x0000001008107208 */ /* 0x000fe40004000000 */
[----:B------:R-:W-:Y:S01]  /*0fa0*/  FSEL R17, R11, R17, !P0 ;  /* 0x000000110b117208 */ /* 0x000fe20004000000 */
[----:B------:R-:W-:Y:S06]  /*0fb0*/  BRA `(.L_x_19) ;  /* 0x0000000000547947 */ /* 0x000fec0003800000 */
.L_x_18:
[----:B------:R-:W-:-:S14]  /*0fc0*/  DSETP.NAN.AND P0, PT, R12, R12, PT ;  /* 0x0000000c0c00722a */ /* 0x000fdc0003f08000 */
[----:B------:R-:W-:Y:S05]  /*0fd0*/  @P0 BRA `(.L_x_20) ;  /* 0x0000000000440947 */ /* 0x000fea0003800000 */
[----:B------:R-:W-:-:S14]  /*0fe0*/  DSETP.NAN.AND P0, PT, R10, R10, PT ;  /* 0x0000000a0a00722a */ /* 0x000fdc0003f08000 */
[----:B------:R-:W-:Y:S05]  /*0ff0*/  @P0 BRA `(.L_x_21) ;  /* 0x0000000000300947 */ /* 0x000fea0003800000 */
[----:B------:R-:W-:Y:S01]  /*1000*/  ISETP.NE.AND P0, PT, R5, R0, PT ;  /* 0x000000000500720c */ /* 0x000fe20003f05270 */
[----:B------:R-:W-:Y:S02]  /*1010*/  IMAD.MOV.U32 R16, RZ, RZ, 0x0 ;  /* 0x00000000ff107424 */ /* 0x000fe400078e00ff */
[----:B------:R-:W-:-:S10]  /*1020*/  IMAD.MOV.U32 R17, RZ, RZ, -0x80000 ;  /* 0xfff80000ff117424 */ /* 0x000fd400078e00ff */
[----:B------:R-:W-:Y:S05]  /*1030*/  @!P0 BRA `(.L_x_19) ;  /* 0x0000000000348947 */ /* 0x000fea0003800000 */
[----:B------:R-:W-:Y:S02]  /*1040*/  ISETP.NE.AND P0, PT, R5, 0x7ff00000, PT ;  /* 0x7ff000000500780c */ /* 0x000fe40003f05270 */
[----:B------:R-:W-:Y:S02]  /*1050*/  LOP3.LUT R17, R13, 0x80000000, R11, 0x48, !PT ;  /* 0x800000000d117812 */ /* 0x000fe400078e480b */
[----:B------:R-:W-:-:S13]  /*1060*/  ISETP.EQ.OR P0, PT, R0, RZ, !P0 ;  /* 0x000000ff0000720c */ /* 0x000fda0004702670 */
[----:B------:R-:W-:Y:S01]  /*1070*/  @P0 LOP3.LUT R0, R17, 0x7ff00000, RZ, 0xfc, !PT ;  /* 0x7ff0000011000812 */ /* 0x000fe200078efcff */
[----:B------:R-:W-:Y:S02]  /*1080*/  @!P0 IMAD.MOV.U32 R16, RZ, RZ, RZ ;  /* 0x000000ffff108224 */ /* 0x000fe400078e00ff */
[----:B------:R-:W-:Y:S02]  /*1090*/  @P0 IMAD.MOV.U32 R16, RZ, RZ, RZ ;  /* 0x000000ffff100224 */ /* 0x000fe400078e00ff */
[----:B------:R-:W-:Y:S01]  /*10a0*/  @P0 IMAD.MOV.U32 R17, RZ, RZ, R0 ;  /* 0x000000ffff110224 */ /* 0x000fe200078e0000 */
[----:B------:R-:W-:Y:S06]  /*10b0*/  BRA `(.L_x_19) ;  /* 0x0000000000147947 */ /* 0x000fec0003800000 */
.L_x_21:
[----:B------:R-:W-:Y:S01]  /*10c0*/  LOP3.LUT R17, R11, 0x80000, RZ, 0xfc, !PT ;  /* 0x000800000b117812 */ /* 0x000fe200078efcff */
[----:B------:R-:W-:Y:S01]  /*10d0*/  IMAD.MOV.U32 R16, RZ, RZ, R10 ;  /* 0x000000ffff107224 */ /* 0x000fe200078e000a */
[----:B------:R-:W-:Y:S06]  /*10e0*/  BRA `(.L_x_19) ;  /* 0x0000000000087947 */ /* 0x000fec0003800000 */
.L_x_20:
[----:B------:R-:W-:Y:S01]  /*10f0*/  LOP3.LUT R17, R13, 0x80000, RZ, 0xfc, !PT ;  /* 0x000800000d117812 */ /* 0x000fe200078efcff */
[----:B------:R-:W-:-:S07]  /*1100*/  IMAD.MOV.U32 R16, RZ, RZ, R12 ;  /* 0x000000ffff107224 */ /* 0x000fce00078e000c */
.L_x_19:
[----:B------:R-:W-:Y:S05]  /*1110*/  BSYNC.RECONVERGENT B2 ;  /* 0x0000000000027941 */ /* 0x000fea0003800200 */
.L_x_17:
[----:B------:R-:W-:Y:S02]  /*1120*/  IMAD.MOV.U32 R3, RZ, RZ, 0x0 ;  /* 0x00000000ff037424 */ /* 0x000fe400078e00ff */
[----:B------:R-:W-:Y:S02]  /*1130*/  IMAD.MOV.U32 R4, RZ, RZ, R16 ;  /* 0x000000ffff047224 */ /* 0x000fe400078e0010 */
[----:B------:R-:W-:Y:S01]  /*1140*/  IMAD.MOV.U32 R5, RZ, RZ, R17 ;  /* 0x000000ffff057224 */ /* 0x000fe200078e0011 */
[----:B------:R-:W-:Y:S06]  /*1150*/  RET.REL.NODEC R2 `(_Z6cal_piPdidii) ;  /* 0xffffffec02a87950 */ /* 0x000fec0003c3ffff */
.L_x_22:
[----:B------:R-:W-:-:S00]  /*1160*/  BRA `(.L_x_22) ;  /* 0xfffffffc00fc7947 */ /* 0x000fc0000383ffff */
[----:B------:R-:W-:-:S00]  /*1170*/  NOP ;  /* 0x0000000000007918 */ /* 0x000fc00000000000 */
        /* <DEDUP_REMOVED lines=8> */
.L_x_23:


//--------------------- .nv.shared.reserved.0     --------------------------
	.section	.nv.shared.reserved.0,"aw",@nobits
	.weak		__nv_reservedSMEM_offset_0_alias
	.size		__nv_reservedSMEM_offset_0_alias, 0, 64
	.other		__nv_reservedSMEM_offset_0_alias,@"STO_CUDA_RESERVED_SHARED STV_DEFAULT"
__nv_reservedSMEM_offset_0_alias:
	.zero		0
	.zero		64


//--------------------- .nv.constant0._Z6cal_piPdidii --------------------------
	.section	.nv.constant0._Z6cal_piPdidii,"a",@progbits
	.sectionflags	@""
	.align	4
.nv.constant0._Z6cal_piPdidii:
	.zero		928


//--------------------- SYMBOLS --------------------------

	.type		.nv.reservedSmem.offset0,@object
	.size		.nv.reservedSmem.offset0,0x4
